	.headerflags	@"EF_CUDA_TEXMODE_UNIFIED EF_CUDA_64BIT_ADDRESS EF_CUDA_SM86 EF_CUDA_VIRTUAL_SM(EF_CUDA_SM86)"
	.elftype	@"ET_EXEC"


//--------------------- .nv.info                  --------------------------
	.section	.nv.info,"",@"SHT_CUDA_INFO"
	.align	4


	//----- nvinfo : EIATTR_REGCOUNT
	.align		4
        /*0000*/ 	.byte	0x04, 0x2f
        /*0002*/ 	.short	(.L_1 - .L_0)
	.align		4
.L_0:
        /*0004*/ 	.word	index@(triton_)
        /*0008*/ 	.word	0x0000001a


	//----- nvinfo : EIATTR_MAX_STACK_SIZE
	.align		4
.L_1:
        /*000c*/ 	.byte	0x04, 0x23
        /*000e*/ 	.short	(.L_3 - .L_2)
	.align		4
.L_2:
        /*0010*/ 	.word	index@(triton_)
        /*0014*/ 	.word	0x00000000


	//----- nvinfo : EIATTR_MIN_STACK_SIZE
	.align		4
.L_3:
        /*0018*/ 	.byte	0x04, 0x12
        /*001a*/ 	.short	(.L_5 - .L_4)
	.align		4
.L_4:
        /*001c*/ 	.word	index@(triton_)
        /*0020*/ 	.word	0x00000000


	//----- nvinfo : EIATTR_FRAME_SIZE
	.align		4
.L_5:
        /*0024*/ 	.byte	0x04, 0x11
        /*0026*/ 	.short	(.L_7 - .L_6)
	.align		4
.L_6:
        /*0028*/ 	.word	index@(triton_)
        /*002c*/ 	.word	0x00000000
.L_7:


//--------------------- .nv.info.triton_          --------------------------
	.section	.nv.info.triton_,"",@"SHT_CUDA_INFO"
	.align	4


	//----- nvinfo : EIATTR_CUDA_API_VERSION
	.align		4
        /*0000*/ 	.byte	0x04, 0x37
        /*0002*/ 	.short	(.L_9 - .L_8)
.L_8:
        /*0004*/ 	.word	0x0000007b


	//----- nvinfo : EIATTR_SW2861232_WAR
	.align		4
.L_9:
        /*0008*/ 	.byte	0x01, 0x35
	.zero		2


	//----- nvinfo : EIATTR_PARAM_CBANK
	.align		4
        /*000c*/ 	.byte	0x04, 0x0a
        /*000e*/ 	.short	(.L_11 - .L_10)
	.align		4
.L_10:
        /*0010*/ 	.word	index@(.nv.constant0.triton_)
        /*0014*/ 	.short	0x0160
        /*0016*/ 	.short	0x0014


	//----- nvinfo : EIATTR_CBANK_PARAM_SIZE
	.align		4
.L_11:
        /*0018*/ 	.byte	0x03, 0x19
        /*001a*/ 	.short	0x0014


	//----- nvinfo : EIATTR_KPARAM_INFO
	.align		4
        /*001c*/ 	.byte	0x04, 0x17
        /*001e*/ 	.short	(.L_13 - .L_12)
.L_12:
        /*0020*/ 	.word	0x00000000
        /*0024*/ 	.short	0x0002
        /*0026*/ 	.short	0x0010
        /*0028*/ 	.byte	0x00, 0xf0, 0x11, 0x00


	//----- nvinfo : EIATTR_KPARAM_INFO
	.align		4
.L_13:
        /*002c*/ 	.byte	0x04, 0x17
        /*002e*/ 	.short	(.L_15 - .L_14)
.L_14:
        /*0030*/ 	.word	0x00000000
        /*0034*/ 	.short	0x0001
        /*0036*/ 	.short	0x0008
        /*0038*/ 	.byte	0x00, 0xf0, 0x21, 0x00


	//----- nvinfo : EIATTR_KPARAM_INFO
	.align		4
.L_15:
        /*003c*/ 	.byte	0x04, 0x17
        /*003e*/ 	.short	(.L_17 - .L_16)
.L_16:
        /*0040*/ 	.word	0x00000000
        /*0044*/ 	.short	0x0000
        /*0046*/ 	.short	0x0000
        /*0048*/ 	.byte	0x00, 0xf0, 0x21, 0x00


	//----- nvinfo : EIATTR_MAXREG_COUNT
	.align		4
.L_17:
        /*004c*/ 	.byte	0x03, 0x1b
        /*004e*/ 	.short	0x00ff


	//----- nvinfo : EIATTR_EXIT_INSTR_OFFSETS
	.align		4
        /*0050*/ 	.byte	0x04, 0x1c
        /*0052*/ 	.short	(.L_19 - .L_18)


	//   ....[0]....
.L_18:
        /*0054*/ 	.word	0x000003b0


	//   ....[1]....
        /*0058*/ 	.word	0x000003d0


	//----- nvinfo : EIATTR_MAX_THREADS
	.align		4
.L_19:
        /*005c*/ 	.byte	0x04, 0x05
        /*005e*/ 	.short	(.L_21 - .L_20)
.L_20:
        /*0060*/ 	.word	0x00000080
        /*0064*/ 	.word	0x00000001
        /*0068*/ 	.word	0x00000001
.L_21:


//--------------------- .nv.rel.action            --------------------------
	.section	.nv.rel.action,"",@"SHT_CUDA_RELOCINFO"
	.align	8
	.sectionentsize	8
        /*0000*/ 	.byte	0x73, 0x00, 0x00, 0x00, 0x00, 0x00, 0x00, 0x00, 0x00, 0x00, 0x00, 0x11, 0x25, 0x00, 0x05, 0x36


//--------------------- .nv.constant0.triton_     --------------------------
	.section	.nv.constant0.triton_,"a",@progbits
	.align	4
.nv.constant0.triton_:
	.zero		372


//--------------------- .text.triton_             --------------------------
	.section	.text.triton_,"ax",@progbits
	.sectioninfo	@"SHI_REGISTERS=26"
	.align	128
        .global         triton_
        .type           triton_,@function
        .size           triton_,(.L_x_1 - triton_)
        .other          triton_,@"STO_CUDA_ENTRY STV_DEFAULT"
triton_:
.text.triton_:
[----:B------:R-:W-:-:S02]  /*0000*/  MOV R1, c[0x0][0x28] ;  /* 0x00000a0000017a02 */ /* 0x000fc40000000f00 */
[----:B------:R-:W0:Y:S01]  /*0010*/  S2R R0, SR_TID.X ;  /* 0x0000000000007919 */ /* 0x000e220000002100 */
[----:B------:R-:W-:Y:S01]  /*0020*/  MOV R23, 0x4 ;  /* 0x0000000400177802 */ /* 0x000fe20000000f00 */
[----:B------:R-:W-:Y:S01]  /*0030*/  CS2R R6, SRZ ;  /* 0x0000000000067805 */ /* 0x000fe2000001ff00 */
[----:B------:R-:W-:Y:S01]  /*0040*/  CS2R R8, SRZ ;  /* 0x0000000000087805 */ /* 0x000fe2000001ff00 */
[----:B------:R-:W1:Y:S01]  /*0050*/  S2R R3, SR_CTAID.X ;  /* 0x0000000000037919 */ /* 0x000e620000002500 */
[----:B------:R-:W-:Y:S01]  /*0060*/  CS2R R10, SRZ ;  /* 0x00000000000a7805 */ /* 0x000fe2000001ff00 */
[----:B------:R-:W-:Y:S01]  /*0070*/  ULDC.64 UR4, c[0x0][0x118] ;  /* 0x0000460000047ab9 */ /* 0x000fe20000000a00 */
[----:B0-----:R-:W-:-:S04]  /*0080*/  SHF.L.U32 R0, R0, 0x2, RZ ;  /* 0x0000000200007819 */ /* 0x001fc800000006ff */
[----:B------:R-:W-:-:S04]  /*0090*/  LOP3.LUT R0, R0, 0x1fc, RZ, 0xc0, !PT ;  /* 0x000001fc00007812 */ /* 0x000fc800078ec0ff */
[----:B-1----:R-:W-:-:S04]  /*00a0*/  LEA R0, R3, R0, 0xa ;  /* 0x0000000003007211 */ /* 0x002fc800078e50ff */
[C---:B------:R-:W-:Y:S01]  /*00b0*/  IADD3 R12, R0.reuse, 0x200, RZ ;  /* 0x00000200000c7810 */ /* 0x040fe20007ffe0ff */
[C---:B------:R-:W-:Y:S01]  /*00c0*/  IMAD.HI R2, R0.reuse, 0x2e8ba2e9, RZ ;  /* 0x2e8ba2e900027827 */ /* 0x040fe200078e02ff */
[----:B------:R-:W-:Y:S02]  /*00d0*/  ISETP.GE.AND P1, PT, R0, c[0x0][0x170], PT ;  /* 0x00005c0000007a0c */ /* 0x000fe40003f26270 */
[C---:B------:R-:W-:Y:S01]  /*00e0*/  ISETP.GE.AND P0, PT, R12.reuse, c[0x0][0x170], PT ;  /* 0x00005c000c007a0c */ /* 0x040fe20003f06270 */
[----:B------:R-:W-:Y:S01]  /*00f0*/  IMAD.HI R4, R12, 0x2e8ba2e9, RZ ;  /* 0x2e8ba2e90c047827 */ /* 0x000fe200078e02ff */
[----:B------:R-:W-:-:S04]  /*0100*/  SHF.R.U32.HI R3, RZ, 0x1f, R2 ;  /* 0x0000001fff037819 */ /* 0x000fc80000011602 */
[----:B------:R-:W-:Y:S02]  /*0110*/  LEA.HI.SX32 R3, R2, R3, 0x1b ;  /* 0x0000000302037211 */ /* 0x000fe400078fdaff */
[----:B------:R-:W-:-:S03]  /*0120*/  SHF.R.U32.HI R5, RZ, 0x1f, R4 ;  /* 0x0000001fff057819 */ /* 0x000fc60000011604 */
[----:B------:R-:W-:Y:S01]  /*0130*/  IMAD R3, R3, -0xb0, R0 ;  /* 0xffffff5003037824 */ /* 0x000fe200078e0200 */
[----:B------:R-:W-:Y:S02]  /*0140*/  LEA.HI.SX32 R13, R4, R5, 0x1b ;  /* 0x00000005040d7211 */ /* 0x000fe400078fdaff */
[----:B------:R-:W-:Y:S01]  /*0150*/  CS2R R4, SRZ ;  /* 0x0000000000047805 */ /* 0x000fe2000001ff00 */
[----:B------:R-:W-:-:S04]  /*0160*/  IMAD.WIDE R20, R3, R23, c[0x0][0x168] ;  /* 0x00005a0003147625 */ /* 0x000fc800078e0217 */
[-C--:B------:R-:W-:Y:S01]  /*0170*/  IMAD.WIDE R2, R0, R23.reuse, c[0x0][0x160] ;  /* 0x0000580000027625 */ /* 0x080fe200078e0217 */
[----:B------:R-:W2:Y:S03]  /*0180*/  @!P1 LDG.E.EL.128 R4, [R20.64] ;  /* 0x0000000414049981 */ /* 0x000ea6000c2e1d00 */
[----:B------:R-:W-:Y:S01]  /*0190*/  IMAD R22, R13, -0xb0, R12 ;  /* 0xffffff500d167824 */ /* 0x000fe200078e020c */
[----:B------:R-:W2:Y:S01]  /*01a0*/  @!P1 LDG.E.128 R8, [R2.64] ;  /* 0x0000000402089981 */ /* 0x000ea2000c1e1d00 */
[----:B------:R-:W-:Y:S01]  /*01b0*/  CS2R R12, SRZ ;  /* 0x00000000000c7805 */ /* 0x000fe2000001ff00 */
[----:B------:R-:W-:Y:S01]  /*01c0*/  CS2R R14, SRZ ;  /* 0x00000000000e7805 */ /* 0x000fe2000001ff00 */
[----:B------:R-:W-:Y:S01]  /*01d0*/  CS2R R16, SRZ ;  /* 0x0000000000107805 */ /* 0x000fe2000001ff00 */
[----:B------:R-:W-:Y:S01]  /*01e0*/  CS2R R18, SRZ ;  /* 0x0000000000127805 */ /* 0x000fe2000001ff00 */
[----:B------:R-:W-:-:S05]  /*01f0*/  IMAD.WIDE R22, R22, R23, c[0x0][0x168] ;  /* 0x00005a0016167625 */ /* 0x000fca00078e0217 */
[----:B------:R-:W3:Y:S04]  /*0200*/  @!P0 LDG.E.EL.128 R12, [R22.64] ;  /* 0x00000004160c8981 */ /* 0x000ee8000c2e1d00 */
[----:B------:R-:W3:Y:S01]  /*0210*/  @!P0 LDG.E.128 R16, [R2.64+0x800] ;  /* 0x0008000402108981 */ /* 0x000ee2000c1e1d00 */
[----:B--2---:R-:W-:Y:S02]  /*0220*/  FSETP.GT.AND P5, PT, R8, -R4, PT ;  /* 0x800000040800720b */ /* 0x004fe40003fa4000 */
[----:B------:R-:W-:Y:S02]  /*0230*/  FSETP.GT.AND P6, PT, R9, -R5, PT ;  /* 0x800000050900720b */ /* 0x000fe40003fc4000 */
[----:B------:R-:W-:Y:S02]  /*0240*/  FSETP.GT.AND P2, PT, R10, -R6, PT ;  /* 0x800000060a00720b */ /* 0x000fe40003f44000 */
[----:B------:R-:W-:Y:S01]  /*0250*/  FSETP.GT.AND P3, PT, R11, -R7, PT ;  /* 0x800000070b00720b */ /* 0x000fe20003f64000 */
[----:B------:R-:W-:Y:S01]  /*0260*/  FADD R4, R4, R8 ;  /* 0x0000000804047221 */ /* 0x000fe20000000000 */
[----:B------:R-:W-:Y:S01]  /*0270*/  FADD R5, R5, R9 ;  /* 0x0000000905057221 */ /* 0x000fe20000000000 */
[----:B------:R-:W-:Y:S01]  /*0280*/  FADD R6, R6, R10 ;  /* 0x0000000a06067221 */ /* 0x000fe20000000000 */
[----:B------:R-:W-:-:S03]  /*0290*/  FADD R7, R7, R11 ;  /* 0x0000000b07077221 */ /* 0x000fc60000000000 */
[----:B------:R-:W-:Y:S01]  /*02a0*/  @!P5 FMUL R4, R4, 0.0099999997764825820923 ;  /* 0x3c23d70a0404d820 */ /* 0x000fe20000400000 */
[----:B---3--:R-:W-:Y:S01]  /*02b0*/  FSETP.GT.AND P4, PT, R16, -R12, PT ;  /* 0x8000000c1000720b */ /* 0x008fe20003f84000 */
[----:B------:R-:W-:Y:S01]  /*02c0*/  @!P6 FMUL R5, R5, 0.0099999997764825820923 ;  /* 0x3c23d70a0505e820 */ /* 0x000fe20000400000 */
[----:B------:R-:W-:Y:S01]  /*02d0*/  FSETP.GT.AND P5, PT, R17, -R13, PT ;  /* 0x8000000d1100720b */ /* 0x000fe20003fa4000 */
[----:B------:R-:W-:Y:S01]  /*02e0*/  @!P2 FMUL R6, R6, 0.0099999997764825820923 ;  /* 0x3c23d70a0606a820 */ /* 0x000fe20000400000 */
[----:B------:R-:W-:Y:S02]  /*02f0*/  FSETP.GT.AND P6, PT, R18, -R14, PT ;  /* 0x8000000e1200720b */ /* 0x000fe40003fc4000 */
[----:B------:R-:W-:Y:S01]  /*0300*/  FSETP.GT.AND P2, PT, R19, -R15, PT ;  /* 0x8000000f1300720b */ /* 0x000fe20003f44000 */
[----:B------:R-:W-:Y:S01]  /*0310*/  @!P3 FMUL R7, R7, 0.0099999997764825820923 ;  /* 0x3c23d70a0707b820 */ /* 0x000fe20000400000 */
[----:B------:R-:W-:Y:S01]  /*0320*/  FADD R12, R12, R16 ;  /* 0x000000100c0c7221 */ /* 0x000fe20000000000 */
[----:B------:R-:W-:Y:S01]  /*0330*/  FADD R13, R13, R17 ;  /* 0x000000110d0d7221 */ /* 0x000fe20000000000 */
[----:B------:R-:W-:Y:S01]  /*0340*/  FADD R14, R14, R18 ;  /* 0x000000120e0e7221 */ /* 0x000fe20000000000 */
[----:B------:R-:W-:Y:S01]  /*0350*/  FADD R15, R15, R19 ;  /* 0x000000130f0f7221 */ /* 0x000fe20000000000 */
[----:B------:R0:W-:Y:S01]  /*0360*/  @!P1 STG.E.128 [R2.64], R4 ;  /* 0x0000000402009986 */ /* 0x0001e2000c101d04 */
[----:B------:R-:W-:-:S02]  /*0370*/  @!P4 FMUL R12, R12, 0.0099999997764825820923 ;  /* 0x3c23d70a0c0cc820 */ /* 0x000fc40000400000 */
[----:B------:R-:W-:Y:S02]  /*0380*/  @!P5 FMUL R13, R13, 0.0099999997764825820923 ;  /* 0x3c23d70a0d0dd820 */ /* 0x000fe40000400000 */
[----:B------:R-:W-:Y:S02]  /*0390*/  @!P6 FMUL R14, R14, 0.0099999997764825820923 ;  /* 0x3c23d70a0e0ee820 */ /* 0x000fe40000400000 */
[----:B------:R-:W-:Y:S01]  /*03a0*/  @!P2 FMUL R15, R15, 0.0099999997764825820923 ;  /* 0x3c23d70a0f0fa820 */ /* 0x000fe20000400000 */
[----:B------:R-:W-:Y:S06]  /*03b0*/  @P0 EXIT ;  /* 0x000000000000094d */ /* 0x000fec0003800000 */
[----:B------:R-:W-:Y:S01]  /*03c0*/  STG.E.128 [R2.64+0x800], R12 ;  /* 0x0008000c02007986 */ /* 0x000fe2000c101d04 */
[----:B------:R-:W-:Y:S05]  /*03d0*/  EXIT ;  /* 0x000000000000794d */ /* 0x000fea0003800000 */
.L_x_0:
[----:B------:R-:W-:-:S00]  /*03e0*/  BRA `(.L_x_0) ;  /* 0xfffffff000007947 */ /* 0x000fc0000383ffff */
[----:B------:R-:W-:-:S00]  /*03f0*/  NOP ;  /* 0x0000000000007918 */ /* 0x000fc00000000000 */
        /* <DEDUP_REMOVED lines=8> */
.L_x_1:
